//
// Generated by NVIDIA NVVM Compiler
//
// Compiler Build ID: CL-36424714
// Cuda compilation tools, release 13.0, V13.0.88
// Based on NVVM 20.0.0
//

.version 9.0
.target sm_100
.address_size 64

	// .globl	sigmoid

.visible .entry sigmoid(
	.param .u64 .ptr .align 1 sigmoid_param_0
)
{
	.reg .b32 	%r<4>;
	.reg .b32 	%f<15>;
	.reg .b64 	%rd<5>;
	.reg .b64 	%fd<4>;

	ld.param.u64 	%rd1, [sigmoid_param_0];
	cvta.to.global.u64 	%rd2, %rd1;
	mov.u32 	%r1, %tid.x;
	mul.wide.u32 	%rd3, %r1, 4;
	add.s64 	%rd4, %rd2, %rd3;
	ld.global.f32 	%f1, [%rd4];
	fma.rn.f32 	%f2, %f1, 0fBBBB989D, 0f3F000000;
	cvt.sat.f32.f32 	%f3, %f2;
	mov.f32 	%f4, 0f4B400001;
	mov.f32 	%f5, 0f437C0000;
	fma.rm.f32 	%f6, %f3, %f5, %f4;
	add.f32 	%f7, %f6, 0fCB40007F;
	neg.f32 	%f8, %f7;
	fma.rn.f32 	%f9, %f1, 0fBFB8AA3B, %f8;
	fma.rn.f32 	%f10, %f1, 0fB2A57060, %f9;
	mov.b32 	%r2, %f6;
	shl.b32 	%r3, %r2, 23;
	mov.b32 	%f11, %r3;
	ex2.approx.ftz.f32 	%f12, %f10;
	mul.f32 	%f13, %f12, %f11;
	cvt.f64.f32 	%fd1, %f13;
	add.f64 	%fd2, %fd1, 0d3FF0000000000000;
	rcp.rn.f64 	%fd3, %fd2;
	cvt.rn.f32.f64 	%f14, %fd3;
	st.global.f32 	[%rd4], %f14;
	ret;

}


// ===== COMPILED SASS (sm_100) =====

	.target	sm_100

	.elftype	@"ET_EXEC"


//--------------------- .note.nv.tkinfo           --------------------------
	.section	.note.nv.tkinfo,"",@"SHT_NOTE"
	.sectionflags	@"SHF_NOTE_NV_TKINFO"
	.tkinfo
        /*0018*/ 	.word	0x00000002
        /*0030*/ 	.string	""
        /*0030*/ 	.string	"ptxas"
        /*0030*/ 	.string	"Cuda compilation tools, release 13.0, V13.0.88"
        /*0030*/ 	.string	"Build cuda_13.0.r13.0/compiler.36424714_0"
        /*0030*/ 	.string	"-arch sm_100 -m 64 "



//--------------------- .note.nv.cuinfo           --------------------------
	.section	.note.nv.cuinfo,"",@"SHT_NOTE"
	.sectionflags	@"SHF_NOTE_NV_CUINFO"
        /*0018*/ 	.short	0x0002
        /*001a*/ 	.short	0x0064
        /*001c*/ 	.short	0x0082
	.zero		2


//--------------------- .nv.info                  --------------------------
	.section	.nv.info,"",@"SHT_CUDA_INFO"
	.align	4


	//----- nvinfo : EIATTR_REGCOUNT
	.align		4
        /*0000*/ 	.byte	0x04, 0x2f
        /*0002*/ 	.short	(.L_1 - .L_0)
	.align		4
.L_0:
        /*0004*/ 	.word	index@(sigmoid)
        /*0008*/ 	.word	0x0000000f


	//----- nvinfo : EIATTR_FRAME_SIZE
	.align		4
.L_1:
        /*000c*/ 	.byte	0x04, 0x11
        /*000e*/ 	.short	(.L_3 - .L_2)
	.align		4
.L_2:
        /*0010*/ 	.word	index@($__internal_0_$__cuda_sm20_dblrcp_rn_slowpath_v3)
        /*0014*/ 	.word	0x00000000


	//----- nvinfo : EIATTR_FRAME_SIZE
	.align		4
.L_3:
        /*0018*/ 	.byte	0x04, 0x11
        /*001a*/ 	.short	(.L_5 - .L_4)
	.align		4
.L_4:
        /*001c*/ 	.word	index@(sigmoid)
        /*0020*/ 	.word	0x00000000


	//----- nvinfo : EIATTR_MIN_STACK_SIZE
	.align		4
.L_5:
        /*0024*/ 	.byte	0x04, 0x12
        /*0026*/ 	.short	(.L_7 - .L_6)
	.align		4
.L_6:
        /*0028*/ 	.word	index@(sigmoid)
        /*002c*/ 	.word	0x00000000
.L_7:


//--------------------- .nv.compat                --------------------------
	.section	.nv.compat,"",@"SHT_CUDA_COMPAT_INFO"
	.align	4
        /*0000*/ 	.byte	0x02, 0x09, 0x00, 0x00, 0x02, 0x02, 0x01, 0x00, 0x02, 0x05, 0x05, 0x00, 0x03, 0x07, 0x01, 0x01
        /*0010*/ 	.byte	0x02, 0x03, 0x00, 0x00, 0x02, 0x06, 0x01, 0x00, 0x04, 0x0b, 0x08, 0x00, 0x01, 0x00, 0x00, 0x00
        /*0020*/ 	.byte	0x00, 0x00, 0x00, 0x00


//--------------------- .nv.info.sigmoid          --------------------------
	.section	.nv.info.sigmoid,"",@"SHT_CUDA_INFO"
	.sectionflags	@""
	.align	4


	//----- nvinfo : EIATTR_CUDA_API_VERSION
	.align		4
        /*0000*/ 	.byte	0x04, 0x37
        /*0002*/ 	.short	(.L_9 - .L_8)
.L_8:
        /*0004*/ 	.word	0x00000082


	//----- nvinfo : EIATTR_KPARAM_INFO
	.align		4
.L_9:
        /*0008*/ 	.byte	0x04, 0x17
        /*000a*/ 	.short	(.L_11 - .L_10)
.L_10:
        /*000c*/ 	.word	0x00000000
        /*0010*/ 	.short	0x0000
        /*0012*/ 	.short	0x0000
        /*0014*/ 	.byte	0x00, 0xf5, 0x21, 0x00


	//----- nvinfo : EIATTR_SPARSE_MMA_MASK
	.align		4
.L_11:
        /*0018*/ 	.byte	0x03, 0x50
        /*001a*/ 	.short	0x0000


	//----- nvinfo : EIATTR_MAXREG_COUNT
	.align		4
        /*001c*/ 	.byte	0x03, 0x1b
        /*001e*/ 	.short	0x00ff


	//----- nvinfo : EIATTR_MERCURY_ISA_VERSION
	.align		4
        /*0020*/ 	.byte	0x03, 0x5f
        /*0022*/ 	.short	0x0101


	//----- nvinfo : EIATTR_VRC_CTA_INIT_COUNT
	.align		4
        /*0024*/ 	.byte	0x02, 0x4a
	.zero		1
	.zero		1


	//----- nvinfo : EIATTR_EXIT_INSTR_OFFSETS
	.align		4
        /*0028*/ 	.byte	0x04, 0x1c
        /*002a*/ 	.short	(.L_13 - .L_12)


	//   ....[0]....
.L_12:
        /*002c*/ 	.word	0x00000230


	//----- nvinfo : EIATTR_CRS_STACK_SIZE
	.align		4
.L_13:
        /*0030*/ 	.byte	0x04, 0x1e
        /*0032*/ 	.short	(.L_15 - .L_14)
.L_14:
        /*0034*/ 	.word	0x00000000


	//----- nvinfo : EIATTR_CBANK_PARAM_SIZE
	.align		4
.L_15:
        /*0038*/ 	.byte	0x03, 0x19
        /*003a*/ 	.short	0x0008


	//----- nvinfo : EIATTR_PARAM_CBANK
	.align		4
        /*003c*/ 	.byte	0x04, 0x0a
        /*003e*/ 	.short	(.L_17 - .L_16)
	.align		4
.L_16:
        /*0040*/ 	.word	index@(.nv.constant0.sigmoid)
        /*0044*/ 	.short	0x0380
        /*0046*/ 	.short	0x0008


	//----- nvinfo : EIATTR_SW_WAR
	.align		4
.L_17:
        /*0048*/ 	.byte	0x04, 0x36
        /*004a*/ 	.short	(.L_19 - .L_18)
.L_18:
        /*004c*/ 	.word	0x00000008
.L_19:


//--------------------- .nv.callgraph             --------------------------
	.section	.nv.callgraph,"",@"SHT_CUDA_CALLGRAPH"
	.align	4
	.sectionentsize	8
	.align		4
        /*0000*/ 	.word	0x00000000
	.align		4
        /*0004*/ 	.word	0xffffffff
	.align		4
        /*0008*/ 	.word	0x00000000
	.align		4
        /*000c*/ 	.word	0xfffffffe
	.align		4
        /*0010*/ 	.word	0x00000000
	.align		4
        /*0014*/ 	.word	0xfffffffd
	.align		4
        /*0018*/ 	.word	0x00000000
	.align		4
        /*001c*/ 	.word	0xfffffffc


//--------------------- .text.sigmoid             --------------------------
	.section	.text.sigmoid,"ax",@progbits
	.align	128
        .global         sigmoid
        .type           sigmoid,@function
        .size           sigmoid,(.L_x_7 - sigmoid)
        .other          sigmoid,@"STO_CUDA_ENTRY STV_DEFAULT"
sigmoid:
.text.sigmoid:
[----:B------:R-:W-:Y:S01]  /*0000*/  LDC R1, c[0x0][0x37c] ;  /* 0x0000df00ff017b82 */ /* 0x000fe20000000800 */
[----:B------:R-:W0:Y:S07]  /*0010*/  S2R R5, SR_TID.X ;  /* 0x0000000000057919 */ /* 0x000e2e0000002100 */
[----:B------:R-:W0:Y:S01]  /*0020*/  LDC.64 R2, c[0x0][0x380] ;  /* 0x0000e000ff027b82 */ /* 0x000e220000000a00 */
[----:B------:R-:W1:Y:S01]  /*0030*/  LDCU.64 UR4, c[0x0][0x358] ;  /* 0x00006b00ff0477ac */ /* 0x000e620008000a00 */
[----:B0-----:R-:W-:-:S05]  /*0040*/  IMAD.WIDE.U32 R2, R5, 0x4, R2 ;  /* 0x0000000405027825 */ /* 0x001fca00078e0002 */
[----:B-1----:R-:W2:Y:S01]  /*0050*/  LDG.E R0, desc[UR4][R2.64] ;  /* 0x0000000402007981 */ /* 0x002ea2000c1e1900 */
[----:B------:R-:W-:Y:S02]  /*0060*/  HFMA2 R7, -RZ, RZ, 3.7421875, 0 ;  /* 0x437c0000ff077431 */ /* 0x000fe400000001ff */
[----:B------:R-:W-:Y:S01]  /*0070*/  IMAD.MOV.U32 R5, RZ, RZ, 0x3bbb989d ;  /* 0x3bbb989dff057424 */ /* 0x000fe200078e00ff */
[----:B------:R-:W-:Y:S03]  /*0080*/  BSSY.RECONVERGENT B0, `(.L_x_0) ;  /* 0x0000018000007945 */ /* 0x000fe60003800200 */
[----:B--2---:R-:W-:-:S04]  /*0090*/  FFMA.SAT R4, R0, -R5, 0.5 ;  /* 0x3f00000000047423 */ /* 0x004fc80000002805 */
[----:B------:R-:W-:-:S04]  /*00a0*/  FFMA.RM R4, R4, R7, 12582913 ;  /* 0x4b40000104047423 */ /* 0x000fc80000004007 */
[C---:B------:R-:W-:Y:S01]  /*00b0*/  FADD R5, R4.reuse, -12583039 ;  /* 0xcb40007f04057421 */ /* 0x040fe20000000000 */
[----:B------:R-:W-:-:S03]  /*00c0*/  IMAD.SHL.U32 R4, R4, 0x800000, RZ ;  /* 0x0080000004047824 */ /* 0x000fc600078e00ff */
[----:B------:R-:W-:-:S04]  /*00d0*/  FFMA R5, R0, -1.4426950216293334961, -R5 ;  /* 0xbfb8aa3b00057823 */ /* 0x000fc80000000805 */
[----:B------:R-:W-:-:S04]  /*00e0*/  FFMA R0, R0, -1.925963033500011079e-08, R5 ;  /* 0xb2a5706000007823 */ /* 0x000fc80000000005 */
[----:B------:R-:W0:Y:S02]  /*00f0*/  MUFU.EX2 R5, R0 ;  /* 0x0000000000057308 */ /* 0x000e240000000800 */
[----:B0-----:R-:W-:-:S06]  /*0100*/  FMUL R12, R4, R5 ;  /* 0x00000005040c7220 */ /* 0x001fcc0000400000 */
[----:B------:R-:W0:Y:S02]  /*0110*/  F2F.F64.F32 R4, R12 ;  /* 0x0000000c00047310 */ /* 0x000e240000201800 */
[----:B0-----:R-:W-:-:S06]  /*0120*/  DADD R4, R4, 1 ;  /* 0x3ff0000004047429 */ /* 0x001fcc0000000000 */
[----:B------:R-:W0:Y:S04]  /*0130*/  MUFU.RCP64H R7, R5 ;  /* 0x0000000500077308 */ /* 0x000e280000001800 */
[----:B------:R-:W-:-:S04]  /*0140*/  IADD3 R6, PT, PT, R5, 0x300402, RZ ;  /* 0x0030040205067810 */ /* 0x000fc80007ffe0ff */
[----:B------:R-:W-:Y:S02]  /*0150*/  FSETP.GEU.AND P0, PT, |R6|, 5.8789094863358348022e-39, PT ;  /* 0x004004020600780b */ /* 0x000fe40003f0e200 */
[----:B0-----:R-:W-:-:S08]  /*0160*/  DFMA R8, -R4, R6, 1 ;  /* 0x3ff000000408742b */ /* 0x001fd00000000106 */
[----:B------:R-:W-:-:S08]  /*0170*/  DFMA R8, R8, R8, R8 ;  /* 0x000000080808722b */ /* 0x000fd00000000008 */
[----:B------:R-:W-:-:S08]  /*0180*/  DFMA R8, R6, R8, R6 ;  /* 0x000000080608722b */ /* 0x000fd00000000006 */
[----:B------:R-:W-:-:S08]  /*0190*/  DFMA R10, -R4, R8, 1 ;  /* 0x3ff00000040a742b */ /* 0x000fd00000000108 */
[----:B------:R-:W-:Y:S01]  /*01a0*/  DFMA R8, R8, R10, R8 ;  /* 0x0000000a0808722b */ /* 0x000fe20000000008 */
[----:B------:R-:W-:Y:S10]  /*01b0*/  @P0 BRA `(.L_x_1) ;  /* 0x0000000000100947 */ /* 0x000ff40003800000 */
[----:B------:R-:W-:-:S05]  /*01c0*/  LOP3.LUT R0, R5, 0x7fffffff, RZ, 0xc0, !PT ;  /* 0x7fffffff05007812 */ /* 0x000fca00078ec0ff */
[----:B------:R-:W-:Y:S01]  /*01d0*/  VIADD R8, R0, 0xfff00000 ;  /* 0xfff0000000087836 */ /* 0x000fe20000000000 */
[----:B------:R-:W-:-:S07]  /*01e0*/  MOV R0, 0x200 ;  /* 0x0000020000007802 */ /* 0x000fce0000000f00 */
[----:B------:R-:W-:Y:S05]  /*01f0*/  CALL.REL.NOINC `($__internal_0_$__cuda_sm20_dblrcp_rn_slowpath_v3) ;  /* 0x0000000000107944 */ /* 0x000fea0003c00000 */
.L_x_1:
[----:B------:R-:W-:Y:S05]  /*0200*/  BSYNC.RECONVERGENT B0 ;  /* 0x0000000000007941 */ /* 0x000fea0003800200 */
.L_x_0:
[----:B------:R-:W0:Y:S02]  /*0210*/  F2F.F32.F64 R9, R8 ;  /* 0x0000000800097310 */ /* 0x000e240000301000 */
[----:B0-----:R-:W-:Y:S01]  /*0220*/  STG.E desc[UR4][R2.64], R9 ;  /* 0x0000000902007986 */ /* 0x001fe2000c101904 */
[----:B------:R-:W-:Y:S05]  /*0230*/  EXIT ;  /* 0x000000000000794d */ /* 0x000fea0003800000 */
        .weak           $__internal_0_$__cuda_sm20_dblrcp_rn_slowpath_v3
        .type           $__internal_0_$__cuda_sm20_dblrcp_rn_slowpath_v3,@function
        .size           $__internal_0_$__cuda_sm20_dblrcp_rn_slowpath_v3,(.L_x_7 - $__internal_0_$__cuda_sm20_dblrcp_rn_slowpath_v3)
$__internal_0_$__cuda_sm20_dblrcp_rn_slowpath_v3:
[----:B------:R-:W-:Y:S01]  /*0240*/  DSETP.GTU.AND P0, PT, |R4|, +INF , PT ;  /* 0x7ff000000400742a */ /* 0x000fe20003f0c200 */
[----:B------:R-:W-:-:S13]  /*0250*/  BSSY.RECONVERGENT B1, `(.L_x_2) ;  /* 0x0000023000017945 */ /* 0x000fda0003800200 */
[----:B------:R-:W-:Y:S05]  /*0260*/  @P0 BRA `(.L_x_3) ;  /* 0x00000000007c0947 */ /* 0x000fea0003800000 */
[----:B------:R-:W-:-:S04]  /*0270*/  LOP3.LUT R9, R5, 0x7fffffff, RZ, 0xc0, !PT ;  /* 0x7fffffff05097812 */ /* 0x000fc800078ec0ff */
[----:B------:R-:W-:-:S04]  /*0280*/  IADD3 R6, PT, PT, R9, -0x1, RZ ;  /* 0xffffffff09067810 */ /* 0x000fc80007ffe0ff */
[----:B------:R-:W-:-:S13]  /*0290*/  ISETP.GE.U32.AND P0, PT, R6, 0x7fefffff, PT ;  /* 0x7fefffff0600780c */ /* 0x000fda0003f06070 */
[----:B------:R-:W-:Y:S01]  /*02a0*/  @P0 LOP3.LUT R7, R5, 0x7ff00000, RZ, 0x3c, !PT ;  /* 0x7ff0000005070812 */ /* 0x000fe200078e3cff */
[----:B------:R-:W-:Y:S01]  /*02b0*/  @P0 IMAD.MOV.U32 R6, RZ, RZ, RZ ;  /* 0x000000ffff060224 */ /* 0x000fe200078e00ff */
[----:B------:R-:W-:Y:S06]  /*02c0*/  @P0 BRA `(.L_x_4) ;  /* 0x00000000006c0947 */ /* 0x000fec0003800000 */
[----:B------:R-:W-:-:S13]  /*02d0*/  ISETP.GE.U32.AND P0, PT, R9, 0x1000001, PT ;  /* 0x010000010900780c */ /* 0x000fda0003f06070 */
[----:B------:R-:W-:Y:S05]  /*02e0*/  @!P0 BRA `(.L_x_5) ;  /* 0x0000000000348947 */ /* 0x000fea0003800000 */
[----:B------:R-:W-:Y:S01]  /*02f0*/  IADD3 R7, PT, PT, R5, -0x3fe00000, RZ ;  /* 0xc020000005077810 */ /* 0x000fe20007ffe0ff */
[----:B------:R-:W-:-:S03]  /*0300*/  IMAD.MOV.U32 R6, RZ, RZ, R4 ;  /* 0x000000ffff067224 */ /* 0x000fc600078e0004 */
[----:B------:R-:W0:Y:S03]  /*0310*/  MUFU.RCP64H R9, R7 ;  /* 0x0000000700097308 */ /* 0x000e260000001800 */
[----:B0-----:R-:W-:-:S08]  /*0320*/  DFMA R10, -R6, R8, 1 ;  /* 0x3ff00000060a742b */ /* 0x001fd00000000108 */
[----:B------:R-:W-:-:S08]  /*0330*/  DFMA R10, R10, R10, R10 ;  /* 0x0000000a0a0a722b */ /* 0x000fd0000000000a */
[----:B------:R-:W-:-:S08]  /*0340*/  DFMA R10, R8, R10, R8 ;  /* 0x0000000a080a722b */ /* 0x000fd00000000008 */
[----:B------:R-:W-:-:S08]  /*0350*/  DFMA R8, -R6, R10, 1 ;  /* 0x3ff000000608742b */ /* 0x000fd0000000010a */
[----:B------:R-:W-:-:S08]  /*0360*/  DFMA R8, R10, R8, R10 ;  /* 0x000000080a08722b */ /* 0x000fd0000000000a */
[----:B------:R-:W-:-:S08]  /*0370*/  DMUL R8, R8, 2.2250738585072013831e-308 ;  /* 0x0010000008087828 */ /* 0x000fd00000000000 */
[----:B------:R-:W-:-:S08]  /*0380*/  DFMA R4, -R4, R8, 1 ;  /* 0x3ff000000404742b */ /* 0x000fd00000000108 */
[----:B------:R-:W-:-:S08]  /*0390*/  DFMA R4, R4, R4, R4 ;  /* 0x000000040404722b */ /* 0x000fd00000000004 */
[----:B------:R-:W-:Y:S01]  /*03a0*/  DFMA R6, R8, R4, R8 ;  /* 0x000000040806722b */ /* 0x000fe20000000008 */
[----:B------:R-:W-:Y:S10]  /*03b0*/  BRA `(.L_x_4) ;  /* 0x0000000000307947 */ /* 0x000ff40003800000 */
.L_x_5:
[----:B------:R-:W-:Y:S01]  /*03c0*/  DMUL R4, R4, 8.11296384146066816958e+31 ;  /* 0x4690000004047828 */ /* 0x000fe20000000000 */
[----:B------:R-:W-:-:S05]  /*03d0*/  MOV R6, R8 ;  /* 0x0000000800067202 */ /* 0x000fca0000000f00 */
[----:B------:R-:W0:Y:S02]  /*03e0*/  MUFU.RCP64H R7, R5 ;  /* 0x0000000500077308 */ /* 0x000e240000001800 */
[----:B0-----:R-:W-:-:S08]  /*03f0*/  DFMA R8, -R4, R6, 1 ;  /* 0x3ff000000408742b */ /* 0x001fd00000000106 */
[----:B------:R-:W-:-:S08]  /*0400*/  DFMA R8, R8, R8, R8 ;  /* 0x000000080808722b */ /* 0x000fd00000000008 */
[----:B------:R-:W-:-:S08]  /*0410*/  DFMA R8, R6, R8, R6 ;  /* 0x000000080608722b */ /* 0x000fd00000000006 */
[----:B------:R-:W-:-:S08]  /*0420*/  DFMA R6, -R4, R8, 1 ;  /* 0x3ff000000406742b */ /* 0x000fd00000000108 */
[----:B------:R-:W-:-:S08]  /*0430*/  DFMA R6, R8, R6, R8 ;  /* 0x000000060806722b */ /* 0x000fd00000000008 */
[----:B------:R-:W-:Y:S01]  /*0440*/  DMUL R6, R6, 8.11296384146066816958e+31 ;  /* 0x4690000006067828 */ /* 0x000fe20000000000 */
[----:B------:R-:W-:Y:S10]  /*0450*/  BRA `(.L_x_4) ;  /* 0x0000000000087947 */ /* 0x000ff40003800000 */
.L_x_3:
[----:B------:R-:W-:Y:S01]  /*0460*/  LOP3.LUT R7, R5, 0x80000, RZ, 0xfc, !PT ;  /* 0x0008000005077812 */ /* 0x000fe200078efcff */
[----:B------:R-:W-:-:S07]  /*0470*/  IMAD.MOV.U32 R6, RZ, RZ, R4 ;  /* 0x000000ffff067224 */ /* 0x000fce00078e0004 */
.L_x_4:
[----:B------:R-:W-:Y:S05]  /*0480*/  BSYNC.RECONVERGENT B1 ;  /* 0x0000000000017941 */ /* 0x000fea0003800200 */
.L_x_2:
[----:B------:R-:W-:Y:S01]  /*0490*/  MOV R4, R0 ;  /* 0x0000000000047202 */ /* 0x000fe20000000f00 */
[----:B------:R-:W-:Y:S01]  /*04a0*/  IMAD.MOV.U32 R5, RZ, RZ, 0x0 ;  /* 0x00000000ff057424 */ /* 0x000fe200078e00ff */
[----:B------:R-:W-:Y:S01]  /*04b0*/  MOV R8, R6 ;  /* 0x0000000600087202 */ /* 0x000fe20000000f00 */
[----:B------:R-:W-:Y:S02]  /*04c0*/  IMAD.MOV.U32 R9, RZ, RZ, R7 ;  /* 0x000000ffff097224 */ /* 0x000fe400078e0007 */
[----:B------:R-:W-:Y:S05]  /*04d0*/  RET.REL.NODEC R4 `(sigmoid) ;  /* 0xfffffff804c87950 */ /* 0x000fea0003c3ffff */
.L_x_6:
[----:B------:R-:W-:-:S00]  /*04e0*/  BRA `(.L_x_6) ;  /* 0xfffffffc00fc7947 */ /* 0x000fc0000383ffff */
[----:B------:R-:W-:-:S00]  /*04f0*/  NOP ;  /* 0x0000000000007918 */ /* 0x000fc00000000000 */
        /* <DEDUP_REMOVED lines=8> */
.L_x_7:


//--------------------- .nv.shared.reserved.0     --------------------------
	.section	.nv.shared.reserved.0,"aw",@nobits
	.weak		__nv_reservedSMEM_offset_0_alias
	.size		__nv_reservedSMEM_offset_0_alias, 0, 64
	.other		__nv_reservedSMEM_offset_0_alias,@"STO_CUDA_RESERVED_SHARED STV_DEFAULT"
__nv_reservedSMEM_offset_0_alias:
	.zero		0
	.zero		64


//--------------------- .nv.constant0.sigmoid     --------------------------
	.section	.nv.constant0.sigmoid,"a",@progbits
	.sectionflags	@""
	.align	4
.nv.constant0.sigmoid:
	.zero		904


//--------------------- SYMBOLS --------------------------

	.type		.nv.reservedSmem.offset0,@object
	.size		.nv.reservedSmem.offset0,0x4
